//
// Generated by NVIDIA NVVM Compiler
//
// Compiler Build ID: CL-29190527
// Cuda compilation tools, release 11.1, V11.1.105
// Based on LLVM 3.4svn
//

.version 7.1
.target sm_80
.address_size 64

	// .globl	Fused_Mul_Mul_Add_split_6836682668885282143_kernel0
// _ZZ51Fused_Mul_Mul_Add_split_6836682668885282143_kernel0E14input_1_shared has been demoted

.visible .entry Fused_Mul_Mul_Add_split_6836682668885282143_kernel0(
	.param .u64 Fused_Mul_Mul_Add_split_6836682668885282143_kernel0_param_0,
	.param .u64 Fused_Mul_Mul_Add_split_6836682668885282143_kernel0_param_1,
	.param .u64 Fused_Mul_Mul_Add_split_6836682668885282143_kernel0_param_2,
	.param .u64 Fused_Mul_Mul_Add_split_6836682668885282143_kernel0_param_3,
	.param .u64 Fused_Mul_Mul_Add_split_6836682668885282143_kernel0_param_4
)
{
	.reg .pred 	%p<4>;
	.reg .f32 	%f<53>;
	.reg .b32 	%r<21>;
	.reg .b64 	%rd<21>;
	// demoted variable
	.shared .align 4 .b8 _ZZ51Fused_Mul_Mul_Add_split_6836682668885282143_kernel0E14input_1_shared[28];

	ld.param.u64 	%rd4, [Fused_Mul_Mul_Add_split_6836682668885282143_kernel0_param_0];
	ld.param.u64 	%rd8, [Fused_Mul_Mul_Add_split_6836682668885282143_kernel0_param_1];
	ld.param.u64 	%rd5, [Fused_Mul_Mul_Add_split_6836682668885282143_kernel0_param_2];
	ld.param.u64 	%rd6, [Fused_Mul_Mul_Add_split_6836682668885282143_kernel0_param_3];
	ld.param.u64 	%rd7, [Fused_Mul_Mul_Add_split_6836682668885282143_kernel0_param_4];
	cvta.to.global.u64 	%rd1, %rd8;
	mov.u32 	%r1, %tid.x;
	shl.b32 	%r5, %r1, 2;
	mov.u32 	%r6, _ZZ51Fused_Mul_Mul_Add_split_6836682668885282143_kernel0E14input_1_shared;
	add.s32 	%r2, %r6, %r5;
	setp.gt.s32	%p1, %r1, 6;
	@%p1 bra 	BB0_2;

	mov.u32 	%r7, %ctaid.x;
	mad.lo.s32 	%r8, %r7, 7, %r1;
	mul.wide.s32 	%rd9, %r8, 4;
	add.s64 	%rd10, %rd1, %rd9;
	ld.global.nc.f32 	%f9, [%rd10];
	st.shared.f32 	[%r2], %f9;

BB0_2:
	mov.u32 	%r3, %ctaid.x;
	bar.sync 	0;
	shr.s32 	%r9, %r1, 31;
	shr.u32 	%r10, %r9, 25;
	add.s32 	%r11, %r1, %r10;
	and.b32  	%r12, %r11, 1073741696;
	sub.s32 	%r13, %r1, %r12;
	shl.b32 	%r14, %r13, 2;
	cvta.to.global.u64 	%rd11, %rd5;
	mul.wide.s32 	%rd12, %r14, 4;
	add.s64 	%rd13, %rd11, %rd12;
	ld.global.nc.v4.f32 	{%f10, %f11, %f12, %f13}, [%rd13];
	cvta.to.global.u64 	%rd14, %rd6;
	add.s64 	%rd15, %rd14, %rd12;
	ld.global.nc.v4.f32 	{%f14, %f15, %f16, %f17}, [%rd15];
	mad.lo.s32 	%r16, %r3, 3584, %r5;
	cvta.to.global.u64 	%rd16, %rd4;
	mul.wide.s32 	%rd17, %r16, 4;
	add.s64 	%rd2, %rd16, %rd17;
	ld.global.nc.v4.f32 	{%f18, %f19, %f20, %f21}, [%rd2];
	shr.s32 	%r17, %r11, 7;
	shl.b32 	%r18, %r17, 2;
	add.s32 	%r4, %r6, %r18;
	ld.shared.f32 	%f26, [%r4];
	mul.f32 	%f27, %f18, %f26;
	mul.f32 	%f28, %f19, %f26;
	mul.f32 	%f29, %f20, %f26;
	mul.f32 	%f30, %f21, %f26;
	cvta.to.global.u64 	%rd18, %rd7;
	add.s64 	%rd3, %rd18, %rd17;
	fma.rn.f32 	%f31, %f30, %f17, %f13;
	fma.rn.f32 	%f32, %f29, %f16, %f12;
	fma.rn.f32 	%f33, %f28, %f15, %f11;
	fma.rn.f32 	%f34, %f27, %f14, %f10;
	st.global.v4.f32 	[%rd3], {%f34, %f33, %f32, %f31};
	bar.sync 	0;
	setp.gt.s32	%p2, %r3, 2947;
	@%p2 bra 	BB0_6;

	@%p1 bra 	BB0_5;

	mad.lo.s32 	%r20, %r3, 7, %r1;
	mul.wide.s32 	%rd19, %r20, 4;
	add.s64 	%rd20, %rd1, %rd19;
	ld.global.nc.f32 	%f35, [%rd20+82572];
	st.shared.f32 	[%r2], %f35;

BB0_5:
	bar.sync 	0;
	ld.global.nc.v4.f32 	{%f36, %f37, %f38, %f39}, [%rd2+42276864];
	ld.shared.f32 	%f44, [%r4];
	mul.f32 	%f45, %f36, %f44;
	mul.f32 	%f46, %f37, %f44;
	mul.f32 	%f47, %f38, %f44;
	mul.f32 	%f48, %f39, %f44;
	fma.rn.f32 	%f49, %f48, %f17, %f13;
	fma.rn.f32 	%f50, %f47, %f16, %f12;
	fma.rn.f32 	%f51, %f46, %f15, %f11;
	fma.rn.f32 	%f52, %f45, %f14, %f10;
	st.global.v4.f32 	[%rd3+42276864], {%f52, %f51, %f50, %f49};
	bar.sync 	0;

BB0_6:
	ret;
}




// ===== COMPILED SASS (sm_100) =====

	.target	sm_100

	.elftype	@"ET_EXEC"


//--------------------- .note.nv.tkinfo           --------------------------
	.section	.note.nv.tkinfo,"",@"SHT_NOTE"
	.sectionflags	@"SHF_NOTE_NV_TKINFO"
	.tkinfo
        /*0018*/ 	.word	0x00000002
        /*0030*/ 	.string	""
        /*0030*/ 	.string	"ptxas"
        /*0030*/ 	.string	"Cuda compilation tools, release 13.0, V13.0.88"
        /*0030*/ 	.string	"Build cuda_13.0.r13.0/compiler.36424714_0"
        /*0030*/ 	.string	"-arch sm_100 "



//--------------------- .note.nv.cuinfo           --------------------------
	.section	.note.nv.cuinfo,"",@"SHT_NOTE"
	.sectionflags	@"SHF_NOTE_NV_CUINFO"
        /*0018*/ 	.short	0x0002
        /*001a*/ 	.short	0x0050
        /*001c*/ 	.short	0x0082
	.zero		2


//--------------------- .nv.info                  --------------------------
	.section	.nv.info,"",@"SHT_CUDA_INFO"
	.align	4


	//----- nvinfo : EIATTR_REGCOUNT
	.align		4
        /*0000*/ 	.byte	0x04, 0x2f
        /*0002*/ 	.short	(.L_1 - .L_0)
	.align		4
.L_0:
        /*0004*/ 	.word	index@(Fused_Mul_Mul_Add_split_6836682668885282143_kernel0)
        /*0008*/ 	.word	0x0000001c


	//----- nvinfo : EIATTR_FRAME_SIZE
	.align		4
.L_1:
        /*000c*/ 	.byte	0x04, 0x11
        /*000e*/ 	.short	(.L_3 - .L_2)
	.align		4
.L_2:
        /*0010*/ 	.word	index@(Fused_Mul_Mul_Add_split_6836682668885282143_kernel0)
        /*0014*/ 	.word	0x00000000


	//----- nvinfo : EIATTR_MIN_STACK_SIZE
	.align		4
.L_3:
        /*0018*/ 	.byte	0x04, 0x12
        /*001a*/ 	.short	(.L_5 - .L_4)
	.align		4
.L_4:
        /*001c*/ 	.word	index@(Fused_Mul_Mul_Add_split_6836682668885282143_kernel0)
        /*0020*/ 	.word	0x00000000
.L_5:


//--------------------- .nv.compat                --------------------------
	.section	.nv.compat,"",@"SHT_CUDA_COMPAT_INFO"
	.align	4
        /*0000*/ 	.byte	0x02, 0x09, 0x00, 0x00, 0x02, 0x02, 0x01, 0x00, 0x02, 0x05, 0x05, 0x00, 0x03, 0x07, 0x01, 0x01
        /*0010*/ 	.byte	0x02, 0x03, 0x00, 0x00, 0x02, 0x06, 0x01, 0x00, 0x04, 0x0b, 0x08, 0x00, 0x09, 0x00, 0x00, 0x00
        /*0020*/ 	.byte	0x00, 0x00, 0x00, 0x00


//--------------------- .nv.info.Fused_Mul_Mul_Add_split_6836682668885282143_kernel0 --------------------------
	.section	.nv.info.Fused_Mul_Mul_Add_split_6836682668885282143_kernel0,"",@"SHT_CUDA_INFO"
	.sectionflags	@""
	.align	4


	//----- nvinfo : EIATTR_CUDA_API_VERSION
	.align		4
        /*0000*/ 	.byte	0x04, 0x37
        /*0002*/ 	.short	(.L_7 - .L_6)
.L_6:
        /*0004*/ 	.word	0x00000082


	//----- nvinfo : EIATTR_KPARAM_INFO
	.align		4
.L_7:
        /*0008*/ 	.byte	0x04, 0x17
        /*000a*/ 	.short	(.L_9 - .L_8)
.L_8:
        /*000c*/ 	.word	0x00000000
        /*0010*/ 	.short	0x0004
        /*0012*/ 	.short	0x0020
        /*0014*/ 	.byte	0x00, 0xf0, 0x21, 0x00


	//----- nvinfo : EIATTR_KPARAM_INFO
	.align		4
.L_9:
        /*0018*/ 	.byte	0x04, 0x17
        /*001a*/ 	.short	(.L_11 - .L_10)
.L_10:
        /*001c*/ 	.word	0x00000000
        /*0020*/ 	.short	0x0003
        /*0022*/ 	.short	0x0018
        /*0024*/ 	.byte	0x00, 0xf0, 0x21, 0x00


	//----- nvinfo : EIATTR_KPARAM_INFO
	.align		4
.L_11:
        /*0028*/ 	.byte	0x04, 0x17
        /*002a*/ 	.short	(.L_13 - .L_12)
.L_12:
        /*002c*/ 	.word	0x00000000
        /*0030*/ 	.short	0x0002
        /*0032*/ 	.short	0x0010
        /*0034*/ 	.byte	0x00, 0xf0, 0x21, 0x00


	//----- nvinfo : EIATTR_KPARAM_INFO
	.align		4
.L_13:
        /*0038*/ 	.byte	0x04, 0x17
        /*003a*/ 	.short	(.L_15 - .L_14)
.L_14:
        /*003c*/ 	.word	0x00000000
        /*0040*/ 	.short	0x0001
        /*0042*/ 	.short	0x0008
        /*0044*/ 	.byte	0x00, 0xf0, 0x21, 0x00


	//----- nvinfo : EIATTR_KPARAM_INFO
	.align		4
.L_15:
        /*0048*/ 	.byte	0x04, 0x17
        /*004a*/ 	.short	(.L_17 - .L_16)
.L_16:
        /*004c*/ 	.word	0x00000000
        /*0050*/ 	.short	0x0000
        /*0052*/ 	.short	0x0000
        /*0054*/ 	.byte	0x00, 0xf0, 0x21, 0x00


	//----- nvinfo : EIATTR_SPARSE_MMA_MASK
	.align		4
.L_17:
        /*0058*/ 	.byte	0x03, 0x50
        /*005a*/ 	.short	0x0000


	//----- nvinfo : EIATTR_MAXREG_COUNT
	.align		4
        /*005c*/ 	.byte	0x03, 0x1b
        /*005e*/ 	.short	0x00ff


	//----- nvinfo : EIATTR_NUM_BARRIERS
	.align		4
        /*0060*/ 	.byte	0x02, 0x4c
        /*0062*/ 	.byte	0x01
	.zero		1


	//----- nvinfo : EIATTR_MERCURY_ISA_VERSION
	.align		4
        /*0064*/ 	.byte	0x03, 0x5f
        /*0066*/ 	.short	0x0101


	//----- nvinfo : EIATTR_VRC_CTA_INIT_COUNT
	.align		4
        /*0068*/ 	.byte	0x02, 0x4a
	.zero		1
	.zero		1


	//----- nvinfo : EIATTR_EXIT_INSTR_OFFSETS
	.align		4
        /*006c*/ 	.byte	0x04, 0x1c
        /*006e*/ 	.short	(.L_19 - .L_18)


	//   ....[0]....
.L_18:
        /*0070*/ 	.word	0x000002e0


	//   ....[1]....
        /*0074*/ 	.word	0x00000450


	//----- nvinfo : EIATTR_CBANK_PARAM_SIZE
	.align		4
.L_19:
        /*0078*/ 	.byte	0x03, 0x19
        /*007a*/ 	.short	0x0028


	//----- nvinfo : EIATTR_PARAM_CBANK
	.align		4
        /*007c*/ 	.byte	0x04, 0x0a
        /*007e*/ 	.short	(.L_21 - .L_20)
	.align		4
.L_20:
        /*0080*/ 	.word	index@(.nv.constant0.Fused_Mul_Mul_Add_split_6836682668885282143_kernel0)
        /*0084*/ 	.short	0x0380
        /*0086*/ 	.short	0x0028


	//----- nvinfo : EIATTR_SW_WAR
	.align		4
.L_21:
        /*0088*/ 	.byte	0x04, 0x36
        /*008a*/ 	.short	(.L_23 - .L_22)
.L_22:
        /*008c*/ 	.word	0x00000008
.L_23:


//--------------------- .nv.callgraph             --------------------------
	.section	.nv.callgraph,"",@"SHT_CUDA_CALLGRAPH"
	.align	4
	.sectionentsize	8
	.align		4
        /*0000*/ 	.word	0x00000000
	.align		4
        /*0004*/ 	.word	0xffffffff
	.align		4
        /*0008*/ 	.word	0x00000000
	.align		4
        /*000c*/ 	.word	0xfffffffe
	.align		4
        /*0010*/ 	.word	0x00000000
	.align		4
        /*0014*/ 	.word	0xfffffffd
	.align		4
        /*0018*/ 	.word	0x00000000
	.align		4
        /*001c*/ 	.word	0xfffffffc


//--------------------- .text.Fused_Mul_Mul_Add_split_6836682668885282143_kernel0 --------------------------
	.section	.text.Fused_Mul_Mul_Add_split_6836682668885282143_kernel0,"ax",@progbits
	.align	128
        .global         Fused_Mul_Mul_Add_split_6836682668885282143_kernel0
        .type           Fused_Mul_Mul_Add_split_6836682668885282143_kernel0,@function
        .size           Fused_Mul_Mul_Add_split_6836682668885282143_kernel0,(.L_x_1 - Fused_Mul_Mul_Add_split_6836682668885282143_kernel0)
        .other          Fused_Mul_Mul_Add_split_6836682668885282143_kernel0,@"STO_CUDA_ENTRY STV_DEFAULT"
Fused_Mul_Mul_Add_split_6836682668885282143_kernel0:
.text.Fused_Mul_Mul_Add_split_6836682668885282143_kernel0:
[----:B------:R-:W-:Y:S01]  /*0000*/  LDC R1, c[0x0][0x37c] ;  /* 0x0000df00ff017b82 */ /* 0x000fe20000000800 */
[----:B------:R-:W0:Y:S01]  /*0010*/  S2R R17, SR_TID.X ;  /* 0x0000000000117919 */ /* 0x000e220000002100 */
[----:B------:R-:W1:Y:S06]  /*0020*/  LDCU.64 UR6, c[0x0][0x358] ;  /* 0x00006b00ff0677ac */ /* 0x000e6c0008000a00 */
[----:B------:R-:W2:Y:S01]  /*0030*/  LDC.64 R6, c[0x0][0x390] ;  /* 0x0000e400ff067b82 */ /* 0x000ea20000000a00 */
[----:B------:R-:W3:Y:S07]  /*0040*/  S2R R18, SR_CTAID.X ;  /* 0x0000000000127919 */ /* 0x000eee0000002500 */
[----:B------:R-:W4:Y:S08]  /*0050*/  LDC.64 R4, c[0x0][0x398] ;  /* 0x0000e600ff047b82 */ /* 0x000f300000000a00 */
[----:B------:R-:W5:Y:S01]  /*0060*/  S2UR UR5, SR_CgaCtaId ;  /* 0x00000000000579c3 */ /* 0x000f620000008800 */
[----:B------:R-:W-:-:S07]  /*0070*/  UMOV UR4, 0x400 ;  /* 0x0000040000047882 */ /* 0x000fce0000000000 */
[----:B------:R-:W5:Y:S01]  /*0080*/  LDC.64 R22, c[0x0][0x3a0] ;  /* 0x0000e800ff167b82 */ /* 0x000f620000000a00 */
[----:B0-----:R-:W-:-:S13]  /*0090*/  ISETP.GT.AND P0, PT, R17, 0x6, PT ;  /* 0x000000061100780c */ /* 0x001fda0003f04270 */
[----:B------:R-:W0:Y:S01]  /*00a0*/  @!P0 LDC.64 R8, c[0x0][0x388] ;  /* 0x0000e200ff088b82 */ /* 0x000e220000000a00 */
[----:B---3--:R-:W-:-:S04]  /*00b0*/  @!P0 IMAD R3, R18, 0x7, R17 ;  /* 0x0000000712038824 */ /* 0x008fc800078e0211 */
[----:B0-----:R-:W-:-:S03]  /*00c0*/  @!P0 IMAD.WIDE R8, R3, 0x4, R8 ;  /* 0x0000000403088825 */ /* 0x001fc600078e0208 */
[----:B------:R-:W0:Y:S02]  /*00d0*/  LDC.64 R2, c[0x0][0x380] ;  /* 0x0000e000ff027b82 */ /* 0x000e240000000a00 */
[----:B-1----:R2:W3:Y:S01]  /*00e0*/  @!P0 LDG.E.CONSTANT R19, desc[UR6][R8.64] ;  /* 0x0000000608138981 */ /* 0x0024e2000c1e9900 */
[----:B------:R-:W-:Y:S02]  /*00f0*/  SHF.R.S32.HI R16, RZ, 0x1f, R17 ;  /* 0x0000001fff107819 */ /* 0x000fe40000011411 */
[----:B------:R-:W-:Y:S02]  /*0100*/  SHF.L.U32 R0, R17, 0x2, RZ ;  /* 0x0000000211007819 */ /* 0x000fe400000006ff */
[----:B------:R-:W-:-:S03]  /*0110*/  LEA.HI R16, R16, R17, RZ, 0x7 ;  /* 0x0000001110107211 */ /* 0x000fc600078f38ff */
[----:B------:R-:W-:Y:S01]  /*0120*/  IMAD R20, R18, 0xe00, R0 ;  /* 0x00000e0012147824 */ /* 0x000fe200078e0200 */
[----:B------:R-:W-:-:S04]  /*0130*/  LOP3.LUT R10, R16, 0x3fffff80, RZ, 0xc0, !PT ;  /* 0x3fffff80100a7812 */ /* 0x000fc800078ec0ff */
[----:B------:R-:W-:-:S04]  /*0140*/  IADD3 R10, PT, PT, -R10, R17, RZ ;  /* 0x000000110a0a7210 */ /* 0x000fc80007ffe1ff */
[----:B------:R-:W-:Y:S01]  /*0150*/  SHF.L.U32 R11, R10, 0x2, RZ ;  /* 0x000000020a0b7819 */ /* 0x000fe200000006ff */
[----:B0-----:R-:W-:-:S04]  /*0160*/  IMAD.WIDE R2, R20, 0x4, R2 ;  /* 0x0000000414027825 */ /* 0x001fc800078e0202 */
[C---:B--2---:R-:W-:Y:S01]  /*0170*/  IMAD.WIDE R8, R11.reuse, 0x4, R6 ;  /* 0x000000040b087825 */ /* 0x044fe200078e0206 */
[----:B------:R-:W2:Y:S03]  /*0180*/  LDG.E.128.CONSTANT R12, desc[UR6][R2.64] ;  /* 0x00000006020c7981 */ /* 0x000ea6000c1e9d00 */
[----:B----4-:R-:W-:Y:S02]  /*0190*/  IMAD.WIDE R4, R11, 0x4, R4 ;  /* 0x000000040b047825 */ /* 0x010fe400078e0204 */
[----:B------:R-:W4:Y:S04]  /*01a0*/  LDG.E.128.CONSTANT R8, desc[UR6][R8.64] ;  /* 0x0000000608087981 */ /* 0x000f28000c1e9d00 */
[----:B------:R-:W4:Y:S01]  /*01b0*/  LDG.E.128.CONSTANT R4, desc[UR6][R4.64] ;  /* 0x0000000604047981 */ /* 0x000f22000c1e9d00 */
[----:B-----5:R-:W-:Y:S01]  /*01c0*/  ULEA UR4, UR5, UR4, 0x18 ;  /* 0x0000000405047291 */ /* 0x020fe2000f8ec0ff */
[----:B------:R-:W-:-:S02]  /*01d0*/  SHF.R.S32.HI R16, RZ, 0x7, R16 ;  /* 0x00000007ff107819 */ /* 0x000fc40000011410 */
[----:B------:R-:W-:-:S03]  /*01e0*/  ISETP.GT.AND P1, PT, R18, 0xb83, PT ;  /* 0x00000b831200780c */ /* 0x000fc60003f24270 */
[----:B------:R-:W-:-:S03]  /*01f0*/  LEA R16, R16, UR4, 0x2 ;  /* 0x0000000410107c11 */ /* 0x000fc6000f8e10ff */
[----:B---3--:R-:W-:Y:S01]  /*0200*/  @!P0 STS [R0+UR4], R19 ;  /* 0x0000001300008988 */ /* 0x008fe20008000804 */
[----:B------:R-:W-:Y:S06]  /*0210*/  BAR.SYNC.DEFER_BLOCKING 0x0 ;  /* 0x0000000000007b1d */ /* 0x000fec0000010000 */
[----:B------:R-:W2:Y:S02]  /*0220*/  LDS R21, [R16] ;  /* 0x0000000010157984 */ /* 0x000ea40000000800 */
[-C--:B--2---:R-:W-:Y:S01]  /*0230*/  FMUL R25, R12, R21.reuse ;  /* 0x000000150c197220 */ /* 0x084fe20000400000 */
[-C--:B------:R-:W-:Y:S01]  /*0240*/  FMUL R12, R13, R21.reuse ;  /* 0x000000150d0c7220 */ /* 0x080fe20000400000 */
[-C--:B------:R-:W-:Y:S01]  /*0250*/  FMUL R13, R14, R21.reuse ;  /* 0x000000150e0d7220 */ /* 0x080fe20000400000 */
[----:B------:R-:W-:Y:S01]  /*0260*/  FMUL R24, R15, R21 ;  /* 0x000000150f187220 */ /* 0x000fe20000400000 */
[----:B------:R-:W-:-:S04]  /*0270*/  IMAD.WIDE R20, R20, 0x4, R22 ;  /* 0x0000000414147825 */ /* 0x000fc800078e0216 */
[----:B----4-:R-:W-:Y:S01]  /*0280*/  FFMA R14, R6, R13, R10 ;  /* 0x0000000d060e7223 */ /* 0x010fe2000000000a */
[----:B------:R-:W-:Y:S01]  /*0290*/  FFMA R13, R5, R12, R9 ;  /* 0x0000000c050d7223 */ /* 0x000fe20000000009 */
[----:B------:R-:W-:Y:S01]  /*02a0*/  FFMA R15, R7, R24, R11 ;  /* 0x00000018070f7223 */ /* 0x000fe2000000000b */
[----:B------:R-:W-:-:S05]  /*02b0*/  FFMA R12, R4, R25, R8 ;  /* 0x00000019040c7223 */ /* 0x000fca0000000008 */
[----:B------:R0:W-:Y:S01]  /*02c0*/  STG.E.128 desc[UR6][R20.64], R12 ;  /* 0x0000000c14007986 */ /* 0x0001e2000c101d06 */
[----:B------:R-:W-:Y:S06]  /*02d0*/  BAR.SYNC.DEFER_BLOCKING 0x0 ;  /* 0x0000000000007b1d */ /* 0x000fec0000010000 */
[----:B------:R-:W-:Y:S05]  /*02e0*/  @P1 EXIT ;  /* 0x000000000000194d */ /* 0x000fea0003800000 */
[----:B0-----:R-:W0:Y:S01]  /*02f0*/  @!P0 LDC.64 R12, c[0x0][0x388] ;  /* 0x0000e200ff0c8b82 */ /* 0x001e220000000a00 */
[----:B------:R-:W-:-:S04]  /*0300*/  @!P0 IMAD R19, R18, 0x7, R17 ;  /* 0x0000000712138824 */ /* 0x000fc800078e0211 */
[----:B0-----:R-:W-:-:S06]  /*0310*/  @!P0 IMAD.WIDE R18, R19, 0x4, R12 ;  /* 0x0000000413128825 */ /* 0x001fcc00078e020c */
[----:B------:R-:W2:Y:S01]  /*0320*/  @!P0 LDG.E.CONSTANT R19, desc[UR6][R18.64+0x1428c] ;  /* 0x01428c0612138981 */ /* 0x000ea2000c1e9900 */
[----:B------:R-:W-:-:S04]  /*0330*/  IADD3 R12, P1, PT, R2, 0x3000000, RZ ;  /* 0x03000000020c7810 */ /* 0x000fc80007f3e0ff */
[----:B------:R-:W-:-:S06]  /*0340*/  IADD3.X R13, PT, PT, RZ, R3, RZ, P1, !PT ;  /* 0x00000003ff0d7210 */ /* 0x000fcc0000ffe4ff */
[----:B------:R-:W3:Y:S04]  /*0350*/  LDG.E.128.CONSTANT R12, desc[UR6][R12.64+-0x7ae800] ;  /* 0x851800060c0c7981 */ /* 0x000ee8000c1e9d00 */
[----:B--2---:R-:W-:Y:S01]  /*0360*/  @!P0 STS [R0+UR4], R19 ;  /* 0x0000001300008988 */ /* 0x004fe20008000804 */
[----:B------:R-:W-:Y:S01]  /*0370*/  BAR.SYNC.DEFER_BLOCKING 0x0 ;  /* 0x0000000000007b1d */ /* 0x000fe20000010000 */
[----:B------:R-:W-:-:S04]  /*0380*/  IADD3 R2, P0, PT, R20, 0x3000000, RZ ;  /* 0x0300000014027810 */ /* 0x000fc80007f1e0ff */
[----:B------:R-:W-:Y:S01]  /*0390*/  IADD3.X R3, PT, PT, RZ, R21, RZ, P0, !PT ;  /* 0x00000015ff037210 */ /* 0x000fe200007fe4ff */
[----:B------:R-:W3:Y:S02]  /*03a0*/  LDS R16, [R16] ;  /* 0x0000000010107984 */ /* 0x000ee40000000800 */
[-C--:B---3--:R-:W-:Y:S01]  /*03b0*/  FMUL R20, R15, R16.reuse ;  /* 0x000000100f147220 */ /* 0x088fe20000400000 */
[-C--:B------:R-:W-:Y:S01]  /*03c0*/  FMUL R17, R14, R16.reuse ;  /* 0x000000100e117220 */ /* 0x080fe20000400000 */
[-C--:B------:R-:W-:Y:S01]  /*03d0*/  FMUL R14, R13, R16.reuse ;  /* 0x000000100d0e7220 */ /* 0x080fe20000400000 */
[----:B------:R-:W-:Y:S01]  /*03e0*/  FMUL R15, R12, R16 ;  /* 0x000000100c0f7220 */ /* 0x000fe20000400000 */
[----:B------:R-:W-:Y:S01]  /*03f0*/  FFMA R7, R7, R20, R11 ;  /* 0x0000001407077223 */ /* 0x000fe2000000000b */
[----:B------:R-:W-:Y:S01]  /*0400*/  FFMA R6, R6, R17, R10 ;  /* 0x0000001106067223 */ /* 0x000fe2000000000a */
[----:B------:R-:W-:Y:S01]  /*0410*/  FFMA R5, R5, R14, R9 ;  /* 0x0000000e05057223 */ /* 0x000fe20000000009 */
[----:B------:R-:W-:-:S05]  /*0420*/  FFMA R4, R4, R15, R8 ;  /* 0x0000000f04047223 */ /* 0x000fca0000000008 */
[----:B------:R-:W-:Y:S01]  /*0430*/  STG.E.128 desc[UR6][R2.64+-0x7ae800], R4 ;  /* 0x8518000402007986 */ /* 0x000fe2000c101d06 */
[----:B------:R-:W-:Y:S06]  /*0440*/  BAR.SYNC.DEFER_BLOCKING 0x0 ;  /* 0x0000000000007b1d */ /* 0x000fec0000010000 */
[----:B------:R-:W-:Y:S05]  /*0450*/  EXIT ;  /* 0x000000000000794d */ /* 0x000fea0003800000 */
.L_x_0:
[----:B------:R-:W-:-:S00]  /*0460*/  BRA `(.L_x_0) ;  /* 0xfffffffc00fc7947 */ /* 0x000fc0000383ffff */
[----:B------:R-:W-:-:S00]  /*0470*/  NOP ;  /* 0x0000000000007918 */ /* 0x000fc00000000000 */
        /* <DEDUP_REMOVED lines=8> */
.L_x_1:


//--------------------- .nv.shared.Fused_Mul_Mul_Add_split_6836682668885282143_kernel0 --------------------------
	.section	.nv.shared.Fused_Mul_Mul_Add_split_6836682668885282143_kernel0,"aw",@nobits
	.sectionflags	@""
	.align	4
.nv.shared.Fused_Mul_Mul_Add_split_6836682668885282143_kernel0:
	.zero		1052


//--------------------- .nv.shared.reserved.0     --------------------------
	.section	.nv.shared.reserved.0,"aw",@nobits
	.weak		__nv_reservedSMEM_offset_0_alias
	.size		__nv_reservedSMEM_offset_0_alias, 0, 64
	.other		__nv_reservedSMEM_offset_0_alias,@"STO_CUDA_RESERVED_SHARED STV_DEFAULT"
__nv_reservedSMEM_offset_0_alias:
	.zero		0
	.zero		64


//--------------------- .nv.constant0.Fused_Mul_Mul_Add_split_6836682668885282143_kernel0 --------------------------
	.section	.nv.constant0.Fused_Mul_Mul_Add_split_6836682668885282143_kernel0,"a",@progbits
	.sectionflags	@""
	.align	4
.nv.constant0.Fused_Mul_Mul_Add_split_6836682668885282143_kernel0:
	.zero		936


//--------------------- SYMBOLS --------------------------

	.type		.nv.reservedSmem.offset0,@object
	.size		.nv.reservedSmem.offset0,0x4
	.type		.nv.reservedSmem.cap,@object
	.size		.nv.reservedSmem.cap,0x4
